	.headerflags	@"EF_CUDA_TEXMODE_UNIFIED EF_CUDA_64BIT_ADDRESS EF_CUDA_ACCELERATORS EF_CUDA_SM90 EF_CUDA_VIRTUAL_SM(EF_CUDA_SM90)"
	.elftype	@"ET_EXEC"


//--------------------- .nv.info                  --------------------------
	.section	.nv.info,"",@"SHT_CUDA_INFO"
	.align	4


	//----- nvinfo : EIATTR_REGCOUNT
	.align		4
        /*0000*/ 	.byte	0x04, 0x2f
        /*0002*/ 	.short	(.L_1 - .L_0)
	.align		4
.L_0:
        /*0004*/ 	.word	index@(triton_poi_fused_convolution_relu_2)
        /*0008*/ 	.word	0x00000020


	//----- nvinfo : EIATTR_MIN_STACK_SIZE
	.align		4
.L_1:
        /*000c*/ 	.byte	0x04, 0x12
        /*000e*/ 	.short	(.L_3 - .L_2)
	.align		4
.L_2:
        /*0010*/ 	.word	index@(triton_poi_fused_convolution_relu_2)
        /*0014*/ 	.word	0x00000000


	//----- nvinfo : EIATTR_FRAME_SIZE
	.align		4
.L_3:
        /*0018*/ 	.byte	0x04, 0x11
        /*001a*/ 	.short	(.L_5 - .L_4)
	.align		4
.L_4:
        /*001c*/ 	.word	index@(triton_poi_fused_convolution_relu_2)
        /*0020*/ 	.word	0x00000000


	//----- nvinfo : EIATTR_MIN_STACK_SIZE
	.align		4
.L_5:
        /*0024*/ 	.byte	0x04, 0x12
        /*0026*/ 	.short	(.L_7 - .L_6)
	.align		4
.L_6:
        /*0028*/ 	.word	index@(triton_poi_fused_convolution_relu_2)
        /*002c*/ 	.word	0x00000000
.L_7:


//--------------------- .nv.info.triton_poi_fused_convolution_relu_2 --------------------------
	.section	.nv.info.triton_poi_fused_convolution_relu_2,"",@"SHT_CUDA_INFO"
	.sectionflags	@""
	.align	4


	//----- nvinfo : EIATTR_CUDA_API_VERSION
	.align		4
        /*0000*/ 	.byte	0x04, 0x37
        /*0002*/ 	.short	(.L_9 - .L_8)
.L_8:
        /*0004*/ 	.word	0x0000007c


	//----- nvinfo : EIATTR_KPARAM_INFO
	.align		4
.L_9:
        /*0008*/ 	.byte	0x04, 0x17
        /*000a*/ 	.short	(.L_11 - .L_10)
.L_10:
        /*000c*/ 	.word	0x00000000
        /*0010*/ 	.short	0x0004
        /*0012*/ 	.short	0x001c
        /*0014*/ 	.byte	0x00, 0xf0, 0x11, 0x00


	//----- nvinfo : EIATTR_KPARAM_INFO
	.align		4
.L_11:
        /*0018*/ 	.byte	0x04, 0x17
        /*001a*/ 	.short	(.L_13 - .L_12)
.L_12:
        /*001c*/ 	.word	0x00000000
        /*0020*/ 	.short	0x0003
        /*0022*/ 	.short	0x0018
        /*0024*/ 	.byte	0x00, 0xf0, 0x11, 0x00


	//----- nvinfo : EIATTR_KPARAM_INFO
	.align		4
.L_13:
        /*0028*/ 	.byte	0x04, 0x17
        /*002a*/ 	.short	(.L_15 - .L_14)
.L_14:
        /*002c*/ 	.word	0x00000000
        /*0030*/ 	.short	0x0002
        /*0032*/ 	.short	0x0010
        /*0034*/ 	.byte	0x00, 0xf4, 0x21, 0x00


	//----- nvinfo : EIATTR_KPARAM_INFO
	.align		4
.L_15:
        /*0038*/ 	.byte	0x04, 0x17
        /*003a*/ 	.short	(.L_17 - .L_16)
.L_16:
        /*003c*/ 	.word	0x00000000
        /*0040*/ 	.short	0x0001
        /*0042*/ 	.short	0x0008
        /*0044*/ 	.byte	0x00, 0xf4, 0x21, 0x00


	//----- nvinfo : EIATTR_KPARAM_INFO
	.align		4
.L_17:
        /*0048*/ 	.byte	0x04, 0x17
        /*004a*/ 	.short	(.L_19 - .L_18)
.L_18:
        /*004c*/ 	.word	0x00000000
        /*0050*/ 	.short	0x0000
        /*0052*/ 	.short	0x0000
        /*0054*/ 	.byte	0x00, 0xf4, 0x21, 0x00


	//----- nvinfo : EIATTR_SPARSE_MMA_MASK
	.align		4
.L_19:
        /*0058*/ 	.byte	0x03, 0x50
        /*005a*/ 	.short	0x0000


	//----- nvinfo : EIATTR_MAXREG_COUNT
	.align		4
        /*005c*/ 	.byte	0x03, 0x1b
        /*005e*/ 	.short	0x00ff


	//----- nvinfo : EIATTR_EXIT_INSTR_OFFSETS
	.align		4
        /*0060*/ 	.byte	0x04, 0x1c
        /*0062*/ 	.short	(.L_21 - .L_20)


	//   ....[0]....
.L_20:
        /*0064*/ 	.word	0x00000740


	//   ....[1]....
        /*0068*/ 	.word	0x00000760


	//----- nvinfo : EIATTR_REQNTID
	.align		4
.L_21:
        /*006c*/ 	.byte	0x04, 0x10
        /*006e*/ 	.short	(.L_23 - .L_22)
.L_22:
        /*0070*/ 	.word	0x00000080
        /*0074*/ 	.word	0x00000001
        /*0078*/ 	.word	0x00000001


	//----- nvinfo : EIATTR_CBANK_PARAM_SIZE
	.align		4
.L_23:
        /*007c*/ 	.byte	0x03, 0x19
        /*007e*/ 	.short	0x0020


	//----- nvinfo : EIATTR_PARAM_CBANK
	.align		4
        /*0080*/ 	.byte	0x04, 0x0a
        /*0082*/ 	.short	(.L_25 - .L_24)
	.align		4
.L_24:
        /*0084*/ 	.word	index@(.nv.constant0.triton_poi_fused_convolution_relu_2)
        /*0088*/ 	.short	0x0210
        /*008a*/ 	.short	0x0020


	//----- nvinfo : EIATTR_SW_WAR
	.align		4
.L_25:
        /*008c*/ 	.byte	0x04, 0x36
        /*008e*/ 	.short	(.L_27 - .L_26)
.L_26:
        /*0090*/ 	.word	0x00000008
.L_27:


//--------------------- .nv.callgraph             --------------------------
	.section	.nv.callgraph,"",@"SHT_CUDA_CALLGRAPH"
	.align	4
	.sectionentsize	8
	.align		4
        /*0000*/ 	.word	0x00000000
	.align		4
        /*0004*/ 	.word	0xffffffff
	.align		4
        /*0008*/ 	.word	0x00000000
	.align		4
        /*000c*/ 	.word	0xfffffffe
	.align		4
        /*0010*/ 	.word	0x00000000
	.align		4
        /*0014*/ 	.word	0xfffffffd
	.align		4
        /*0018*/ 	.word	0x00000000
	.align		4
        /*001c*/ 	.word	0xfffffffc


//--------------------- .text.triton_poi_fused_convolution_relu_2 --------------------------
	.section	.text.triton_poi_fused_convolution_relu_2,"ax",@progbits
	.align	128
        .global         triton_poi_fused_convolution_relu_2
        .type           triton_poi_fused_convolution_relu_2,@function
        .size           triton_poi_fused_convolution_relu_2,(.L_x_1 - triton_poi_fused_convolution_relu_2)
        .other          triton_poi_fused_convolution_relu_2,@"STO_CUDA_ENTRY STV_DEFAULT"
triton_poi_fused_convolution_relu_2:
.text.triton_poi_fused_convolution_relu_2:
[----:B------:R-:W0:Y:S01]  /*0000*/  LDC R1, c[0x0][0x28] ;  /* 0x00000a00ff017b82 */ /* 0x000e220000000800 */
[----:B------:R-:W1:Y:S07]  /*0010*/  S2R R13, SR_CTAID.Y ;  /* 0x00000000000d7919 */ /* 0x000e6e0000002600 */
[----:B------:R-:W2:Y:S01]  /*0020*/  LDC.64 R14, c[0x0][0x218] ;  /* 0x00008600ff0e7b82 */ /* 0x000ea20000000a00 */
[----:B------:R-:W-:Y:S01]  /*0030*/  IMAD.MOV.U32 R21, RZ, RZ, RZ ;  /* 0x000000ffff157224 */ /* 0x000fe200078e00ff */
[----:B------:R-:W-:Y:S01]  /*0040*/  ULDC.64 UR4, c[0x0][0x208] ;  /* 0x0000820000047ab9 */ /* 0x000fe20000000a00 */
[----:B------:R-:W3:Y:S01]  /*0050*/  S2R R10, SR_TID.X ;  /* 0x00000000000a7919 */ /* 0x000ee20000002100 */
[----:B------:R-:W4:Y:S04]  /*0060*/  S2R R5, SR_CTAID.X ;  /* 0x0000000000057919 */ /* 0x000f280000002500 */
[----:B------:R-:W5:Y:S01]  /*0070*/  LDC.64 R2, c[0x0][0x210] ;  /* 0x00008400ff027b82 */ /* 0x000f620000000a00 */
[----:B-1----:R-:W-:-:S02]  /*0080*/  SHF.R.S32.HI R0, RZ, 0x1f, R13 ;  /* 0x0000001fff007819 */ /* 0x002fc4000001140d */
[----:B------:R-:W-:Y:S02]  /*0090*/  ISETP.GE.AND P0, PT, R13, 0x100, PT ;  /* 0x000001000d00780c */ /* 0x000fe40003f06270 */
[----:B------:R-:W-:Y:S02]  /*00a0*/  LEA.HI R0, R0, R13, RZ, 0x6 ;  /* 0x0000000d00007211 */ /* 0x000fe400078f30ff */
[----:B---3--:R-:W-:Y:S02]  /*00b0*/  LOP3.LUT R10, R10, 0x7f, RZ, 0xc0, !PT ;  /* 0x0000007f0a0a7812 */ /* 0x008fe400078ec0ff */
[----:B------:R-:W-:Y:S02]  /*00c0*/  LOP3.LUT R4, R0, 0xffffffc0, RZ, 0xc0, !PT ;  /* 0xffffffc000047812 */ /* 0x000fe400078ec0ff */
[----:B------:R-:W-:Y:S01]  /*00d0*/  SHF.R.S32.HI R0, RZ, 0x6, R0 ;  /* 0x00000006ff007819 */ /* 0x000fe20000011400 */
[----:B----4-:R-:W-:Y:S02]  /*00e0*/  IMAD R10, R5, 0x400, R10 ;  /* 0x00000400050a7824 */ /* 0x010fe400078e020a */
[----:B------:R-:W-:-:S03]  /*00f0*/  IMAD.IADD R7, R13, 0x1, -R4 ;  /* 0x000000010d077824 */ /* 0x000fc600078e0a04 */
[----:B------:R-:W-:Y:S01]  /*0100*/  ISETP.LT.AND P6, PT, R10, 0x3c1, !P0 ;  /* 0x000003c10a00780c */ /* 0x000fe200047c1270 */
[----:B------:R-:W-:Y:S02]  /*0110*/  IMAD R5, R0, 0xf040, R7 ;  /* 0x0000f04000057824 */ /* 0x000fe400078e0207 */
[----:B--2---:R-:W-:-:S03]  /*0120*/  IMAD.WIDE R14, R7, 0x4, R14 ;  /* 0x00000004070e7825 */ /* 0x004fc600078e020e */
[----:B------:R-:W-:Y:S01]  /*0130*/  LEA R5, R10, R5, 0x6 ;  /* 0x000000050a057211 */ /* 0x000fe200078e30ff */
[----:B------:R-:W-:-:S04]  /*0140*/  IMAD.MOV.U32 R0, RZ, RZ, RZ ;  /* 0x000000ffff007224 */ /* 0x000fc800078e00ff */
[C---:B-----5:R-:W-:Y:S02]  /*0150*/  IMAD.WIDE R6, R5.reuse, 0x4, R2 ;  /* 0x0000000405067825 */ /* 0x060fe400078e0202 */
[----:B------:R1:W2:Y:S04]  /*0160*/  @!P0 LDG.E.EL R0, desc[UR4][R14.64] ;  /* 0x000000040e008981 */ /* 0x0002a8000c2e1900 */
[----:B------:R3:W2:Y:S01]  /*0170*/  @P6 LDG.E.EL R21, desc[UR4][R6.64] ;  /* 0x0000000406156981 */ /* 0x0006a2000c2e1900 */
[----:B------:R-:W-:Y:S01]  /*0180*/  IADD3 R4, R10, 0x80, RZ ;  /* 0x000000800a047810 */ /* 0x000fe20007ffe0ff */
[----:B------:R-:W-:Y:S01]  /*0190*/  HFMA2.MMA R11, -RZ, RZ, 0, 0 ;  /* 0x00000000ff0b7435 */ /* 0x000fe200000001ff */
[----:B------:R-:W-:Y:S01]  /*01a0*/  VIADD R9, R5, 0x2000 ;  /* 0x0000200005097836 */ /* 0x000fe20000000000 */
[----:B------:R-:W-:-:S02]  /*01b0*/  IADD3 R17, R5, 0x4000, RZ ;  /* 0x0000400005117810 */ /* 0x000fc40007ffe0ff */
[----:B------:R-:W-:Y:S01]  /*01c0*/  ISETP.LT.AND P1, PT, R4, 0x3c1, !P0 ;  /* 0x000003c10400780c */ /* 0x000fe20004721270 */
[----:B------:R-:W-:Y:S02]  /*01d0*/  VIADD R4, R10, 0x100 ;  /* 0x000001000a047836 */ /* 0x000fe40000000000 */
[----:B------:R-:W-:Y:S01]  /*01e0*/  IMAD.WIDE R8, R9, 0x4, R2 ;  /* 0x0000000409087825 */ /* 0x000fe200078e0202 */
[----:B------:R-:W-:Y:S02]  /*01f0*/  IADD3 R19, R5, 0x6000, RZ ;  /* 0x0000600005137810 */ /* 0x000fe40007ffe0ff */
[----:B------:R-:W-:Y:S01]  /*0200*/  ISETP.LT.AND P2, PT, R4, 0x3c1, !P0 ;  /* 0x000003c10400780c */ /* 0x000fe20004741270 */
[----:B------:R-:W-:Y:S01]  /*0210*/  VIADD R4, R10, 0x180 ;  /* 0x000001800a047836 */ /* 0x000fe20000000000 */
[----:B-1----:R-:W-:Y:S01]  /*0220*/  P2R R14, PR, RZ, 0x2 ;  /* 0x00000002ff0e7803 */ /* 0x002fe20000000000 */
[----:B------:R-:W-:-:S03]  /*0230*/  IMAD.MOV.U32 R15, RZ, RZ, RZ ;  /* 0x000000ffff0f7224 */ /* 0x000fc600078e00ff */
[----:B------:R-:W-:Y:S01]  /*0240*/  ISETP.LT.AND P5, PT, R4, 0x3c1, !P0 ;  /* 0x000003c10400780c */ /* 0x000fe200047a1270 */
[----:B------:R1:W4:Y:S01]  /*0250*/  @P1 LDG.E.EL R11, desc[UR4][R8.64] ;  /* 0x00000004080b1981 */ /* 0x000322000c2e1900 */
[----:B---3--:R-:W-:Y:S01]  /*0260*/  IMAD.WIDE R6, R17, 0x4, R2 ;  /* 0x0000000411067825 */ /* 0x008fe200078e0202 */
[----:B------:R-:W-:-:S03]  /*0270*/  IADD3 R4, R10, 0x200, RZ ;  /* 0x000002000a047810 */ /* 0x000fc60007ffe0ff */
[----:B------:R-:W-:Y:S01]  /*0280*/  IMAD.MOV.U32 R17, RZ, RZ, RZ ;  /* 0x000000ffff117224 */ /* 0x000fe200078e00ff */
[----:B------:R3:W5:Y:S01]  /*0290*/  @P2 LDG.E.EL R15, desc[UR4][R6.64] ;  /* 0x00000004060f2981 */ /* 0x000762000c2e1900 */
[----:B------:R-:W-:Y:S01]  /*02a0*/  IMAD.WIDE R18, R19, 0x4, R2 ;  /* 0x0000000413127825 */ /* 0x000fe200078e0202 */
[----:B------:R-:W-:-:S04]  /*02b0*/  ISETP.LT.AND P4, PT, R4, 0x3c1, !P0 ;  /* 0x000003c10400780c */ /* 0x000fc80004781270 */
[----:B------:R3:W4:Y:S01]  /*02c0*/  @P5 LDG.E.EL R17, desc[UR4][R18.64] ;  /* 0x0000000412115981 */ /* 0x000722000c2e1900 */
[C---:B------:R-:W-:Y:S01]  /*02d0*/  VIADD R4, R10.reuse, 0x280 ;  /* 0x000002800a047836 */ /* 0x040fe20000000000 */
[----:B-1----:R-:W-:Y:S01]  /*02e0*/  IADD3 R8, R10, 0x300, RZ ;  /* 0x000003000a087810 */ /* 0x002fe20007ffe0ff */
[----:B------:R-:W-:Y:S01]  /*02f0*/  VIADD R9, R10, 0x380 ;  /* 0x000003800a097836 */ /* 0x000fe20000000000 */
[----:B------:R-:W-:Y:S02]  /*0300*/  IADD3 R25, R5, 0x8000, RZ ;  /* 0x0000800005197810 */ /* 0x000fe40007ffe0ff */
[----:B------:R-:W-:Y:S02]  /*0310*/  ISETP.LT.AND P3, PT, R4, 0x3c1, !P0 ;  /* 0x000003c10400780c */ /* 0x000fe40004761270 */
[----:B---3--:R-:W-:Y:S01]  /*0320*/  IADD3 R7, R5, 0xa000, RZ ;  /* 0x0000a00005077810 */ /* 0x008fe20007ffe0ff */
[----:B------:R-:W-:Y:S01]  /*0330*/  IMAD.WIDE R24, R25, 0x4, R2 ;  /* 0x0000000419187825 */ /* 0x000fe200078e0202 */
[----:B------:R-:W-:-:S03]  /*0340*/  MOV R23, RZ ;  /* 0x000000ff00177202 */ /* 0x000fc60000000f00 */
[----:B0-----:R-:W-:Y:S02]  /*0350*/  IMAD.MOV.U32 R19, RZ, RZ, RZ ;  /* 0x000000ffff137224 */ /* 0x001fe400078e00ff */
[----:B------:R-:W-:Y:S02]  /*0360*/  VIADD R27, R5, 0xe000 ;  /* 0x0000e000051b7836 */ /* 0x000fe40000000000 */
[C---:B--2---:R-:W-:Y:S01]  /*0370*/  FADD R12, R0.reuse, R21 ;  /* 0x00000015000c7221 */ /* 0x044fe20000000000 */
[----:B------:R-:W-:Y:S01]  /*0380*/  FSETP.GEU.AND P1, PT, R0, -R21, PT ;  /* 0x800000150000720b */ /* 0x000fe20003f2e000 */
[----:B------:R-:W-:-:S03]  /*0390*/  IMAD.MOV.U32 R21, RZ, RZ, RZ ;  /* 0x000000ffff157224 */ /* 0x000fc600078e00ff */
[----:B------:R-:W-:Y:S02]  /*03a0*/  SEL R12, R12, RZ, P1 ;  /* 0x000000ff0c0c7207 */ /* 0x000fe40000800000 */
[----:B------:R-:W-:Y:S01]  /*03b0*/  ISETP.LT.AND P1, PT, R8, 0x3c1, !P0 ;  /* 0x000003c10800780c */ /* 0x000fe20004721270 */
[----:B------:R-:W2:Y:S01]  /*03c0*/  @P4 LDG.E.EL R21, desc[UR4][R24.64] ;  /* 0x0000000418154981 */ /* 0x000ea2000c2e1900 */
[----:B------:R-:W-:Y:S02]  /*03d0*/  ISETP.LT.AND P0, PT, R9, 0x3c1, !P0 ;  /* 0x000003c10900780c */ /* 0x000fe40004701270 */
[----:B------:R-:W-:Y:S01]  /*03e0*/  IADD3 R9, R5, 0xc000, RZ ;  /* 0x0000c00005097810 */ /* 0x000fe20007ffe0ff */
[----:B------:R-:W-:-:S04]  /*03f0*/  IMAD.WIDE R4, R7, 0x4, R2 ;  /* 0x0000000407047825 */ /* 0x000fc800078e0202 */
[--C-:B------:R-:W-:Y:S01]  /*0400*/  IMAD.WIDE R6, R9, 0x4, R2.reuse ;  /* 0x0000000409067825 */ /* 0x100fe200078e0202 */
[----:B------:R5:W3:Y:S03]  /*0410*/  @P3 LDG.E.EL R19, desc[UR4][R4.64] ;  /* 0x0000000404133981 */ /* 0x000ae6000c2e1900 */
[----:B------:R-:W-:Y:S01]  /*0420*/  IMAD.WIDE R8, R27, 0x4, R2 ;  /* 0x000000041b087825 */ /* 0x000fe200078e0202 */
[----:B------:R0:W3:Y:S01]  /*0430*/  @P1 LDG.E.EL R23, desc[UR4][R6.64] ;  /* 0x0000000406171981 */ /* 0x0000e2000c2e1900 */
[----:B------:R-:W1:Y:S02]  /*0440*/  LDC.64 R2, c[0x0][0x220] ;  /* 0x00008800ff027b82 */ /* 0x000e640000000a00 */
[----:B------:R-:W-:-:S06]  /*0450*/  IMAD.MOV.U32 R27, RZ, RZ, RZ ;  /* 0x000000ffff1b7224 */ /* 0x000fcc00078e00ff */
[----:B------:R0:W3:Y:S01]  /*0460*/  @P0 LDG.E.EL R27, desc[UR4][R8.64] ;  /* 0x00000004081b0981 */ /* 0x0000e2000c2e1900 */
[----:B------:R-:W-:Y:S02]  /*0470*/  IMAD R13, R13, 0x3c1, R10 ;  /* 0x000003c10d0d7824 */ /* 0x000fe400078e020a */
[C---:B----4-:R-:W-:Y:S01]  /*0480*/  FADD R10, R0.reuse, R11 ;  /* 0x0000000b000a7221 */ /* 0x050fe20000000000 */
[----:B-----5:R-:W-:Y:S01]  /*0490*/  FADD R4, R0, R15 ;  /* 0x0000000f00047221 */ /* 0x020fe20000000000 */
[----:B-1----:R-:W-:-:S05]  /*04a0*/  IMAD.WIDE R28, R13, 0x4, R2 ;  /* 0x000000040d1c7825 */ /* 0x002fca00078e0202 */
[----:B------:R-:W-:Y:S01]  /*04b0*/  @P6 STG.E desc[UR4][R28.64], R12 ;  /* 0x0000000c1c006986 */ /* 0x000fe2000c101904 */
[----:B------:R-:W-:-:S04]  /*04c0*/  FSETP.GEU.AND P6, PT, R0, -R11, PT ;  /* 0x8000000b0000720b */ /* 0x000fc80003fce000 */
[----:B------:R-:W-:Y:S02]  /*04d0*/  SEL R11, R10, RZ, P6 ;  /* 0x000000ff0a0b7207 */ /* 0x000fe40003000000 */
[----:B------:R-:W-:-:S04]  /*04e0*/  FSETP.GEU.AND P6, PT, R0, -R15, PT ;  /* 0x8000000f0000720b */ /* 0x000fc80003fce000 */
[----:B------:R-:W-:Y:S01]  /*04f0*/  SEL R15, R4, RZ, P6 ;  /* 0x000000ff040f7207 */ /* 0x000fe20003000000 */
[C---:B------:R-:W-:Y:S01]  /*0500*/  FADD R4, R0.reuse, R17 ;  /* 0x0000001100047221 */ /* 0x040fe20000000000 */
[----:B------:R-:W-:-:S04]  /*0510*/  FSETP.GEU.AND P6, PT, R0, -R17, PT ;  /* 0x800000110000720b */ /* 0x000fc80003fce000 */
[----:B------:R-:W-:Y:S02]  /*0520*/  SEL R4, R4, RZ, P6 ;  /* 0x000000ff04047207 */ /* 0x000fe40003000000 */
[----:B------:R-:W-:Y:S02]  /*0530*/  ISETP.NE.AND P6, PT, R14, RZ, PT ;  /* 0x000000ff0e00720c */ /* 0x000fe40003fc5270 */
[----:B0-----:R-:W-:Y:S01]  /*0540*/  IADD3 R7, R13, 0x80, RZ ;  /* 0x000000800d077810 */ /* 0x001fe20007ffe0ff */
[----:B------:R-:W-:-:S04]  /*0550*/  VIADD R9, R13, 0x100 ;  /* 0x000001000d097836 */ /* 0x000fc80000000000 */
[----:B------:R-:W-:-:S04]  /*0560*/  IMAD.WIDE R6, R7, 0x4, R2 ;  /* 0x0000000407067825 */ /* 0x000fc800078e0202 */
[----:B------:R-:W-:Y:S02]  /*0570*/  IMAD.WIDE R8, R9, 0x4, R2 ;  /* 0x0000000409087825 */ /* 0x000fe400078e0202 */
[----:B------:R0:W-:Y:S04]  /*0580*/  @P6 STG.E desc[UR4][R6.64], R11 ;  /* 0x0000000b06006986 */ /* 0x0001e8000c101904 */
[----:B------:R1:W-:Y:S01]  /*0590*/  @P2 STG.E desc[UR4][R8.64], R15 ;  /* 0x0000000f08002986 */ /* 0x0003e2000c101904 */
[----:B------:R-:W-:Y:S02]  /*05a0*/  IADD3 R17, R13, 0x380, RZ ;  /* 0x000003800d117810 */ /* 0x000fe40007ffe0ff */
[----:B0-----:R-:W-:Y:S02]  /*05b0*/  IADD3 R7, R13, 0x180, RZ ;  /* 0x000001800d077810 */ /* 0x001fe40007ffe0ff */
[----:B------:R-:W-:Y:S01]  /*05c0*/  IADD3 R11, R13, 0x280, RZ ;  /* 0x000002800d0b7810 */ /* 0x000fe20007ffe0ff */
[----:B-1----:R-:W-:-:S02]  /*05d0*/  VIADD R15, R13, 0x300 ;  /* 0x000003000d0f7836 */ /* 0x002fc40000000000 */
[----:B------:R-:W-:-:S05]  /*05e0*/  IMAD.WIDE R6, R7, 0x4, R2 ;  /* 0x0000000407067825 */ /* 0x000fca00078e0202 */
[----:B------:R0:W-:Y:S01]  /*05f0*/  @P5 STG.E desc[UR4][R6.64], R4 ;  /* 0x0000000406005986 */ /* 0x0001e2000c101904 */
[C---:B--2---:R-:W-:Y:S01]  /*0600*/  FADD R5, R0.reuse, R21 ;  /* 0x0000001500057221 */ /* 0x044fe20000000000 */
[C---:B------:R-:W-:Y:S01]  /*0610*/  FSETP.GEU.AND P6, PT, R0.reuse, -R21, PT ;  /* 0x800000150000720b */ /* 0x040fe20003fce000 */
[C---:B---3--:R-:W-:Y:S01]  /*0620*/  FADD R10, R0.reuse, R19 ;  /* 0x00000013000a7221 */ /* 0x048fe20000000000 */
[C---:B------:R-:W-:Y:S02]  /*0630*/  FSETP.GEU.AND P2, PT, R0.reuse, -R19, PT ;  /* 0x800000130000720b */ /* 0x040fe40003f4e000 */
[----:B------:R-:W-:Y:S01]  /*0640*/  SEL R19, R5, RZ, P6 ;  /* 0x000000ff05137207 */ /* 0x000fe20003000000 */
[----:B------:R-:W-:Y:S01]  /*0650*/  VIADD R5, R13, 0x200 ;  /* 0x000002000d057836 */ /* 0x000fe20000000000 */
[C---:B------:R-:W-:Y:S01]  /*0660*/  FSETP.GEU.AND P6, PT, R0.reuse, -R23, PT ;  /* 0x800000170000720b */ /* 0x040fe20003fce000 */
[----:B------:R-:W-:Y:S01]  /*0670*/  FADD R23, R0, R23 ;  /* 0x0000001700177221 */ /* 0x000fe20000000000 */
[----:B------:R-:W-:Y:S01]  /*0680*/  SEL R21, R10, RZ, P2 ;  /* 0x000000ff0a157207 */ /* 0x000fe20001000000 */
[----:B------:R-:W-:-:S03]  /*0690*/  IMAD.WIDE R8, R5, 0x4, R2 ;  /* 0x0000000405087825 */ /* 0x000fc600078e0202 */
[----:B------:R-:W-:Y:S01]  /*06a0*/  SEL R23, R23, RZ, P6 ;  /* 0x000000ff17177207 */ /* 0x000fe20003000000 */
[----:B------:R-:W-:Y:S01]  /*06b0*/  IMAD.WIDE R10, R11, 0x4, R2 ;  /* 0x000000040b0a7825 */ /* 0x000fe200078e0202 */
[----:B------:R-:W-:-:S03]  /*06c0*/  FSETP.GEU.AND P2, PT, R0, -R27, PT ;  /* 0x8000001b0000720b */ /* 0x000fc60003f4e000 */
[----:B------:R-:W-:-:S04]  /*06d0*/  IMAD.WIDE R12, R15, 0x4, R2 ;  /* 0x000000040f0c7825 */ /* 0x000fc800078e0202 */
[----:B------:R-:W-:Y:S01]  /*06e0*/  FADD R0, R0, R27 ;  /* 0x0000001b00007221 */ /* 0x000fe20000000000 */
[----:B------:R0:W-:Y:S04]  /*06f0*/  @P4 STG.E desc[UR4][R8.64], R19 ;  /* 0x0000001308004986 */ /* 0x0001e8000c101904 */
[----:B------:R0:W-:Y:S01]  /*0700*/  @P3 STG.E desc[UR4][R10.64], R21 ;  /* 0x000000150a003986 */ /* 0x0001e2000c101904 */
[----:B------:R-:W-:-:S03]  /*0710*/  IMAD.WIDE R2, R17, 0x4, R2 ;  /* 0x0000000411027825 */ /* 0x000fc600078e0202 */
[----:B------:R0:W-:Y:S01]  /*0720*/  @P1 STG.E desc[UR4][R12.64], R23 ;  /* 0x000000170c001986 */ /* 0x0001e2000c101904 */
[----:B------:R-:W-:Y:S01]  /*0730*/  SEL R5, R0, RZ, P2 ;  /* 0x000000ff00057207 */ /* 0x000fe20001000000 */
[----:B0-----:R-:W-:Y:S06]  /*0740*/  @!P0 EXIT ;  /* 0x000000000000894d */ /* 0x001fec0003800000 */
[----:B------:R-:W-:Y:S01]  /*0750*/  STG.E desc[UR4][R2.64], R5 ;  /* 0x0000000502007986 */ /* 0x000fe2000c101904 */
[----:B------:R-:W-:Y:S05]  /*0760*/  EXIT ;  /* 0x000000000000794d */ /* 0x000fea0003800000 */
.L_x_0:
[----:B------:R-:W-:-:S00]  /*0770*/  BRA `(.L_x_0) ;  /* 0xfffffffc00fc7947 */ /* 0x000fc0000383ffff */
[----:B------:R-:W-:-:S00]  /*0780*/  NOP ;  /* 0x0000000000007918 */ /* 0x000fc00000000000 */
[----:B------:R-:W-:-:S00]  /*0790*/  NOP ;  /* 0x0000000000007918 */ /* 0x000fc00000000000 */
[----:B------:R-:W-:-:S00]  /*07a0*/  NOP ;  /* 0x0000000000007918 */ /* 0x000fc00000000000 */
[----:B------:R-:W-:-:S00]  /*07b0*/  NOP ;  /* 0x0000000000007918 */ /* 0x000fc00000000000 */
[----:B------:R-:W-:-:S00]  /*07c0*/  NOP ;  /* 0x0000000000007918 */ /* 0x000fc00000000000 */
[----:B------:R-:W-:-:S00]  /*07d0*/  NOP ;  /* 0x0000000000007918 */ /* 0x000fc00000000000 */
[----:B------:R-:W-:-:S00]  /*07e0*/  NOP ;  /* 0x0000000000007918 */ /* 0x000fc00000000000 */
[----:B------:R-:W-:-:S00]  /*07f0*/  NOP ;  /* 0x0000000000007918 */ /* 0x000fc00000000000 */
.L_x_1:


//--------------------- .nv.constant0.triton_poi_fused_convolution_relu_2 --------------------------
	.section	.nv.constant0.triton_poi_fused_convolution_relu_2,"a",@progbits
	.sectionflags	@""
	.align	4
.nv.constant0.triton_poi_fused_convolution_relu_2:
	.zero		560
